	.headerflags	@"EF_CUDA_TEXMODE_UNIFIED EF_CUDA_64BIT_ADDRESS EF_CUDA_ACCELERATORS EF_CUDA_SM90 EF_CUDA_VIRTUAL_SM(EF_CUDA_SM90)"
	.elftype	@"ET_EXEC"


//--------------------- .nv.info                  --------------------------
	.section	.nv.info,"",@"SHT_CUDA_INFO"
	.align	4


	//----- nvinfo : EIATTR_REGCOUNT
	.align		4
        /*0000*/ 	.byte	0x04, 0x2f
        /*0002*/ 	.short	(.L_3 - .L_2)
	.align		4
.L_2:
        /*0004*/ 	.word	index@(triton_poi_fused__native_batch_norm_legit_no_training_add_19)
        /*0008*/ 	.word	0x00000016


	//----- nvinfo : EIATTR_MIN_STACK_SIZE
	.align		4
.L_3:
        /*000c*/ 	.byte	0x04, 0x12
        /*000e*/ 	.short	(.L_5 - .L_4)
	.align		4
.L_4:
        /*0010*/ 	.word	index@(triton_poi_fused__native_batch_norm_legit_no_training_add_19)
        /*0014*/ 	.word	0x00000000


	//----- nvinfo : EIATTR_FRAME_SIZE
	.align		4
.L_5:
        /*0018*/ 	.byte	0x04, 0x11
        /*001a*/ 	.short	(.L_7 - .L_6)
	.align		4
.L_6:
        /*001c*/ 	.word	index@(triton_poi_fused__native_batch_norm_legit_no_training_add_19)
        /*0020*/ 	.word	0x00000000


	//----- nvinfo : EIATTR_MIN_STACK_SIZE
	.align		4
.L_7:
        /*0024*/ 	.byte	0x04, 0x12
        /*0026*/ 	.short	(.L_9 - .L_8)
	.align		4
.L_8:
        /*0028*/ 	.word	index@(triton_poi_fused__native_batch_norm_legit_no_training_add_19)
        /*002c*/ 	.word	0x00000000
.L_9:


//--------------------- .nv.info.triton_poi_fused__native_batch_norm_legit_no_training_add_19 --------------------------
	.section	.nv.info.triton_poi_fused__native_batch_norm_legit_no_training_add_19,"",@"SHT_CUDA_INFO"
	.sectionflags	@""
	.align	4


	//----- nvinfo : EIATTR_CUDA_API_VERSION
	.align		4
        /*0000*/ 	.byte	0x04, 0x37
        /*0002*/ 	.short	(.L_11 - .L_10)
.L_10:
        /*0004*/ 	.word	0x0000007c


	//----- nvinfo : EIATTR_KPARAM_INFO
	.align		4
.L_11:
        /*0008*/ 	.byte	0x04, 0x17
        /*000a*/ 	.short	(.L_13 - .L_12)
.L_12:
        /*000c*/ 	.word	0x00000000
        /*0010*/ 	.short	0x0007
        /*0012*/ 	.short	0x0038
        /*0014*/ 	.byte	0x00, 0xf0, 0x11, 0x00


	//----- nvinfo : EIATTR_KPARAM_INFO
	.align		4
.L_13:
        /*0018*/ 	.byte	0x04, 0x17
        /*001a*/ 	.short	(.L_15 - .L_14)
.L_14:
        /*001c*/ 	.word	0x00000000
        /*0020*/ 	.short	0x0006
        /*0022*/ 	.short	0x0030
        /*0024*/ 	.byte	0x00, 0xf4, 0x21, 0x00


	//----- nvinfo : EIATTR_KPARAM_INFO
	.align		4
.L_15:
        /*0028*/ 	.byte	0x04, 0x17
        /*002a*/ 	.short	(.L_17 - .L_16)
.L_16:
        /*002c*/ 	.word	0x00000000
        /*0030*/ 	.short	0x0005
        /*0032*/ 	.short	0x0028
        /*0034*/ 	.byte	0x00, 0xf4, 0x21, 0x00


	//----- nvinfo : EIATTR_KPARAM_INFO
	.align		4
.L_17:
        /*0038*/ 	.byte	0x04, 0x17
        /*003a*/ 	.short	(.L_19 - .L_18)
.L_18:
        /*003c*/ 	.word	0x00000000
        /*0040*/ 	.short	0x0004
        /*0042*/ 	.short	0x0020
        /*0044*/ 	.byte	0x00, 0xf4, 0x21, 0x00


	//----- nvinfo : EIATTR_KPARAM_INFO
	.align		4
.L_19:
        /*0048*/ 	.byte	0x04, 0x17
        /*004a*/ 	.short	(.L_21 - .L_20)
.L_20:
        /*004c*/ 	.word	0x00000000
        /*0050*/ 	.short	0x0003
        /*0052*/ 	.short	0x0018
        /*0054*/ 	.byte	0x00, 0xf4, 0x21, 0x00


	//----- nvinfo : EIATTR_KPARAM_INFO
	.align		4
.L_21:
        /*0058*/ 	.byte	0x04, 0x17
        /*005a*/ 	.short	(.L_23 - .L_22)
.L_22:
        /*005c*/ 	.word	0x00000000
        /*0060*/ 	.short	0x0002
        /*0062*/ 	.short	0x0010
        /*0064*/ 	.byte	0x00, 0xf4, 0x21, 0x00


	//----- nvinfo : EIATTR_KPARAM_INFO
	.align		4
.L_23:
        /*0068*/ 	.byte	0x04, 0x17
        /*006a*/ 	.short	(.L_25 - .L_24)
.L_24:
        /*006c*/ 	.word	0x00000000
        /*0070*/ 	.short	0x0001
        /*0072*/ 	.short	0x0008
        /*0074*/ 	.byte	0x00, 0xf4, 0x21, 0x00


	//----- nvinfo : EIATTR_KPARAM_INFO
	.align		4
.L_25:
        /*0078*/ 	.byte	0x04, 0x17
        /*007a*/ 	.short	(.L_27 - .L_26)
.L_26:
        /*007c*/ 	.word	0x00000000
        /*0080*/ 	.short	0x0000
        /*0082*/ 	.short	0x0000
        /*0084*/ 	.byte	0x00, 0xf4, 0x21, 0x00


	//----- nvinfo : EIATTR_SPARSE_MMA_MASK
	.align		4
.L_27:
        /*0088*/ 	.byte	0x03, 0x50
        /*008a*/ 	.short	0x0000


	//----- nvinfo : EIATTR_MAXREG_COUNT
	.align		4
        /*008c*/ 	.byte	0x03, 0x1b
        /*008e*/ 	.short	0x00ff


	//----- nvinfo : EIATTR_EXIT_INSTR_OFFSETS
	.align		4
        /*0090*/ 	.byte	0x04, 0x1c
        /*0092*/ 	.short	(.L_29 - .L_28)


	//   ....[0]....
.L_28:
        /*0094*/ 	.word	0x00000340


	//   ....[1]....
        /*0098*/ 	.word	0x00000360


	//----- nvinfo : EIATTR_REQNTID
	.align		4
.L_29:
        /*009c*/ 	.byte	0x04, 0x10
        /*009e*/ 	.short	(.L_31 - .L_30)
.L_30:
        /*00a0*/ 	.word	0x00000080
        /*00a4*/ 	.word	0x00000001
        /*00a8*/ 	.word	0x00000001


	//----- nvinfo : EIATTR_CBANK_PARAM_SIZE
	.align		4
.L_31:
        /*00ac*/ 	.byte	0x03, 0x19
        /*00ae*/ 	.short	0x003c


	//----- nvinfo : EIATTR_PARAM_CBANK
	.align		4
        /*00b0*/ 	.byte	0x04, 0x0a
        /*00b2*/ 	.short	(.L_33 - .L_32)
	.align		4
.L_32:
        /*00b4*/ 	.word	index@(.nv.constant0.triton_poi_fused__native_batch_norm_legit_no_training_add_19)
        /*00b8*/ 	.short	0x0210
        /*00ba*/ 	.short	0x003c


	//----- nvinfo : EIATTR_SW_WAR
	.align		4
.L_33:
        /*00bc*/ 	.byte	0x04, 0x36
        /*00be*/ 	.short	(.L_35 - .L_34)
.L_34:
        /*00c0*/ 	.word	0x00000008
.L_35:


//--------------------- .nv.callgraph             --------------------------
	.section	.nv.callgraph,"",@"SHT_CUDA_CALLGRAPH"
	.align	4
	.sectionentsize	8
	.align		4
        /*0000*/ 	.word	0x00000000
	.align		4
        /*0004*/ 	.word	0xffffffff
	.align		4
        /*0008*/ 	.word	0x00000000
	.align		4
        /*000c*/ 	.word	0xfffffffe
	.align		4
        /*0010*/ 	.word	0x00000000
	.align		4
        /*0014*/ 	.word	0xfffffffd
	.align		4
        /*0018*/ 	.word	0x00000000
	.align		4
        /*001c*/ 	.word	0xfffffffc


//--------------------- .nv.constant4             --------------------------
	.section	.nv.constant4,"a",@progbits
	.align	8
	.align		8
.nv.constant4:
        /*0000*/ 	.dword	_$_str
	.align		8
        /*0008*/ 	.dword	_$_str_$_2


//--------------------- .text.triton_poi_fused__native_batch_norm_legit_no_training_add_19 --------------------------
	.section	.text.triton_poi_fused__native_batch_norm_legit_no_training_add_19,"ax",@progbits
	.align	128
        .global         triton_poi_fused__native_batch_norm_legit_no_training_add_19
        .type           triton_poi_fused__native_batch_norm_legit_no_training_add_19,@function
        .size           triton_poi_fused__native_batch_norm_legit_no_training_add_19,(.L_x_1 - triton_poi_fused__native_batch_norm_legit_no_training_add_19)
        .other          triton_poi_fused__native_batch_norm_legit_no_training_add_19,@"STO_CUDA_ENTRY STV_DEFAULT"
triton_poi_fused__native_batch_norm_legit_no_training_add_19:
.text.triton_poi_fused__native_batch_norm_legit_no_training_add_19:
[----:B------:R-:W0:Y:S01]  /*0000*/  LDC R1, c[0x0][0x28] ;  /* 0x00000a00ff017b82 */ /* 0x000e220000000800 */
[----:B------:R-:W1:Y:S07]  /*0010*/  S2R R0, SR_TID.X ;  /* 0x0000000000007919 */ /* 0x000e6e0000002100 */
[----:B------:R-:W2:Y:S01]  /*0020*/  LDC.64 R12, c[0x0][0x220] ;  /* 0x00008800ff0c7b82 */ /* 0x000ea20000000a00 */
[----:B------:R-:W-:Y:S01]  /*0030*/  ULDC.64 UR4, c[0x0][0x208] ;  /* 0x0000820000047ab9 */ /* 0x000fe20000000a00 */
[----:B------:R-:W3:Y:S06]  /*0040*/  S2R R3, SR_CTAID.X ;  /* 0x0000000000037919 */ /* 0x000eec0000002500 */
[----:B------:R-:W4:Y:S08]  /*0050*/  LDC.64 R8, c[0x0][0x210] ;  /* 0x00008400ff087b82 */ /* 0x000f300000000a00 */
[----:B------:R-:W5:Y:S08]  /*0060*/  LDC.64 R10, c[0x0][0x218] ;  /* 0x00008600ff0a7b82 */ /* 0x000f700000000a00 */
[----:B------:R-:W4:Y:S01]  /*0070*/  LDC.64 R14, c[0x0][0x228] ;  /* 0x00008a00ff0e7b82 */ /* 0x000f220000000a00 */
[----:B-1----:R-:W-:-:S07]  /*0080*/  LOP3.LUT R0, R0, 0x7f, RZ, 0xc0, !PT ;  /* 0x0000007f00007812 */ /* 0x002fce00078ec0ff */
[----:B------:R-:W1:Y:S01]  /*0090*/  LDC.64 R16, c[0x0][0x230] ;  /* 0x00008c00ff107b82 */ /* 0x000e620000000a00 */
[----:B---3--:R-:W-:-:S04]  /*00a0*/  LEA R0, R3, R0, 0x7 ;  /* 0x0000000003007211 */ /* 0x008fc800078e38ff */
[C---:B------:R-:W-:Y:S01]  /*00b0*/  ISETP.GE.AND P2, PT, R0.reuse, 0x6400, PT ;  /* 0x000064000000780c */ /* 0x040fe20003f46270 */
[----:B------:R-:W-:Y:S02]  /*00c0*/  IMAD.HI R2, R0, 0x51eb851f, RZ ;  /* 0x51eb851f00027827 */ /* 0x000fe400078e02ff */
[----:B------:R-:W3:Y:S03]  /*00d0*/  LDC.64 R4, c[0x0][0x238] ;  /* 0x00008e00ff047b82 */ /* 0x000ee60000000a00 */
[----:B------:R-:W-:-:S04]  /*00e0*/  SHF.R.U32.HI R3, RZ, 0x1f, R2 ;  /* 0x0000001fff037819 */ /* 0x000fc80000011602 */
[----:B------:R-:W-:-:S04]  /*00f0*/  LEA.HI.SX32 R3, R2, R3, 0x1b ;  /* 0x0000000302037211 */ /* 0x000fc800078fdaff */
[----:B------:R-:W-:-:S04]  /*0100*/  SHF.R.S32.HI R2, RZ, 0x1f, R3 ;  /* 0x0000001fff027819 */ /* 0x000fc80000011403 */
[----:B------:R-:W-:-:S04]  /*0110*/  LEA.HI R2, R2, R3, RZ, 0x6 ;  /* 0x0000000302027211 */ /* 0x000fc800078f30ff */
[----:B------:R-:W-:-:S04]  /*0120*/  LOP3.LUT R2, R2, 0xffffffc0, RZ, 0xc0, !PT ;  /* 0xffffffc002027812 */ /* 0x000fc800078ec0ff */
[----:B------:R-:W-:Y:S02]  /*0130*/  IADD3 R19, R3, -R2, RZ ;  /* 0x8000000203137210 */ /* 0x000fe40007ffe0ff */
[----:B------:R-:W-:-:S03]  /*0140*/  CS2R R2, SRZ ;  /* 0x0000000000027805 */ /* 0x000fc6000001ff00 */
[----:B--2---:R-:W-:-:S05]  /*0150*/  IMAD.WIDE R12, R19, 0x4, R12 ;  /* 0x00000004130c7825 */ /* 0x004fca00078e020c */
[----:B------:R2:W3:Y:S01]  /*0160*/  @!P2 LDG.E.EL R2, desc[UR4][R12.64] ;  /* 0x000000040c02a981 */ /* 0x0004e2000c2e1900 */
[----:B------:R-:W-:Y:S01]  /*0170*/  CS2R R6, SRZ ;  /* 0x0000000000067805 */ /* 0x000fe2000001ff00 */
[----:B----4-:R-:W-:-:S04]  /*0180*/  IMAD.WIDE R8, R0, 0x4, R8 ;  /* 0x0000000400087825 */ /* 0x010fc800078e0208 */
[C---:B-----5:R-:W-:Y:S01]  /*0190*/  IMAD.WIDE R10, R19.reuse, 0x4, R10 ;  /* 0x00000004130a7825 */ /* 0x060fe200078e020a */
[----:B------:R4:W5:Y:S03]  /*01a0*/  @!P2 LDG.E R6, desc[UR4][R8.64] ;  /* 0x000000040806a981 */ /* 0x000966000c1e1900 */
[C---:B0-2---:R-:W-:Y:S01]  /*01b0*/  IMAD.WIDE R12, R19.reuse, 0x4, R14 ;  /* 0x00000004130c7825 */ /* 0x045fe200078e020e */
[----:B------:R0:W5:Y:S03]  /*01c0*/  @!P2 LDG.E.EL R3, desc[UR4][R10.64] ;  /* 0x000000040a03a981 */ /* 0x000166000c2e1900 */
[----:B-1----:R-:W-:Y:S01]  /*01d0*/  IMAD.WIDE R14, R19, 0x4, R16 ;  /* 0x00000004130e7825 */ /* 0x002fe200078e0210 */
[----:B------:R-:W-:Y:S01]  /*01e0*/  CS2R R16, SRZ ;  /* 0x0000000000107805 */ /* 0x000fe2000001ff00 */
[----:B------:R-:W2:Y:S01]  /*01f0*/  @!P2 LDG.E.EL R7, desc[UR4][R12.64] ;  /* 0x000000040c07a981 */ /* 0x000ea2000c2e1900 */
[----:B----4-:R-:W1:Y:S01]  /*0200*/  LDC.64 R8, c[0x0][0x240] ;  /* 0x00009000ff087b82 */ /* 0x010e620000000a00 */
[----:B---3--:R-:W-:-:S03]  /*0210*/  IMAD.WIDE R4, R0, 0x4, R4 ;  /* 0x0000000400047825 */ /* 0x008fc600078e0204 */
[----:B------:R-:W2:Y:S04]  /*0220*/  @!P2 LDG.E.EL R16, desc[UR4][R14.64] ;  /* 0x000000040e10a981 */ /* 0x000ea8000c2e1900 */
[----:B------:R-:W3:Y:S01]  /*0230*/  @!P2 LDG.E R17, desc[UR4][R4.64] ;  /* 0x000000040411a981 */ /* 0x000ee2000c1e1900 */
[----:B0-----:R-:W-:Y:S01]  /*0240*/  HFMA2.MMA R11, -RZ, RZ, 1.625, 0 ;  /* 0x3e800000ff0b7435 */ /* 0x001fe200000001ff */
[----:B------:R-:W-:-:S04]  /*0250*/  FADD R2, R2, 9.9999997473787516356e-06 ;  /* 0x3727c5ac02027421 */ /* 0x000fc80000000000 */
[----:B------:R-:W0:Y:S01]  /*0260*/  MUFU.SQRT R10, R2 ;  /* 0x00000002000a7308 */ /* 0x000e220000002000 */
[----:B-----5:R-:W-:Y:S01]  /*0270*/  FADD R3, -R3, R6 ;  /* 0x0000000603037221 */ /* 0x020fe20000000100 */
[C---:B0-----:R-:W-:Y:S02]  /*0280*/  FSETP.GT.AND P0, PT, R10.reuse, 8.50705917302346158658e+37, PT ;  /* 0x7e8000000a00780b */ /* 0x041fe40003f04000 */
[----:B------:R-:W-:Y:S02]  /*0290*/  FSETP.GEU.AND P1, PT, R10, 1.175494350822287508e-38, PT ;  /* 0x008000000a00780b */ /* 0x000fe40003f2e000 */
[----:B------:R-:W-:-:S09]  /*02a0*/  FSEL R11, R11, 1, P0 ;  /* 0x3f8000000b0b7808 */ /* 0x000fd20000000000 */
[----:B------:R-:W-:Y:S02]  /*02b0*/  @P0 FMUL R10, R10, 0.25 ;  /* 0x3e8000000a0a0820 */ /* 0x000fe40000400000 */
[----:B------:R-:W-:Y:S02]  /*02c0*/  @!P1 FMUL R11, R11, 16777216 ;  /* 0x4b8000000b0b9820 */ /* 0x000fe40000400000 */
[----:B------:R-:W-:-:S06]  /*02d0*/  @!P1 FMUL R10, R10, 16777216 ;  /* 0x4b8000000a0a9820 */ /* 0x000fcc0000400000 */
[----:B------:R-:W0:Y:S02]  /*02e0*/  MUFU.RCP R10, R10 ;  /* 0x0000000a000a7308 */ /* 0x000e240000001000 */
[----:B0-----:R-:W-:-:S04]  /*02f0*/  FMUL R2, R10, R11 ;  /* 0x0000000b0a027220 */ /* 0x001fc80000400000 */
[----:B------:R-:W-:-:S04]  /*0300*/  FMUL R3, R3, R2 ;  /* 0x0000000203037220 */ /* 0x000fc80000400000 */
[----:B--2---:R-:W-:Y:S01]  /*0310*/  FFMA R16, R3, R7, R16 ;  /* 0x0000000703107223 */ /* 0x004fe20000000010 */
[----:B-1----:R-:W-:-:S04]  /*0320*/  IMAD.WIDE R2, R0, 0x4, R8 ;  /* 0x0000000400027825 */ /* 0x002fc800078e0208 */
[----:B---3--:R-:W-:Y:S01]  /*0330*/  FADD R17, R16, R17 ;  /* 0x0000001110117221 */ /* 0x008fe20000000000 */
[----:B------:R-:W-:Y:S06]  /*0340*/  @P2 EXIT ;  /* 0x000000000000294d */ /* 0x000fec0003800000 */
[----:B------:R-:W-:Y:S01]  /*0350*/  STG.E desc[UR4][R2.64], R17 ;  /* 0x0000001102007986 */ /* 0x000fe2000c101904 */
[----:B------:R-:W-:Y:S05]  /*0360*/  EXIT ;  /* 0x000000000000794d */ /* 0x000fea0003800000 */
.L_x_0:
[----:B------:R-:W-:-:S00]  /*0370*/  BRA `(.L_x_0) ;  /* 0xfffffffc00fc7947 */ /* 0x000fc0000383ffff */
[----:B------:R-:W-:-:S00]  /*0380*/  NOP ;  /* 0x0000000000007918 */ /* 0x000fc00000000000 */
[----:B------:R-:W-:-:S00]  /*0390*/  NOP ;  /* 0x0000000000007918 */ /* 0x000fc00000000000 */
[----:B------:R-:W-:-:S00]  /*03a0*/  NOP ;  /* 0x0000000000007918 */ /* 0x000fc00000000000 */
[----:B------:R-:W-:-:S00]  /*03b0*/  NOP ;  /* 0x0000000000007918 */ /* 0x000fc00000000000 */
[----:B------:R-:W-:-:S00]  /*03c0*/  NOP ;  /* 0x0000000000007918 */ /* 0x000fc00000000000 */
[----:B------:R-:W-:-:S00]  /*03d0*/  NOP ;  /* 0x0000000000007918 */ /* 0x000fc00000000000 */
[----:B------:R-:W-:-:S00]  /*03e0*/  NOP ;  /* 0x0000000000007918 */ /* 0x000fc00000000000 */
[----:B------:R-:W-:-:S00]  /*03f0*/  NOP ;  /* 0x0000000000007918 */ /* 0x000fc00000000000 */
.L_x_1:


//--------------------- .nv.global.init           --------------------------
	.section	.nv.global.init,"aw",@progbits
.nv.global.init:
	.type		_$_str,@object
	.size		_$_str,(_$_str_$_2 - _$_str)
_$_str:
        /*0000*/ 	.byte	0x5f, 0x5f, 0x43, 0x55, 0x44, 0x41, 0x5f, 0x46, 0x54, 0x5a, 0x00
	.type		_$_str_$_2,@object
	.size		_$_str_$_2,(.L_1 - _$_str_$_2)
_$_str_$_2:
        /*000b*/ 	.byte	0x5f, 0x5f, 0x43, 0x55, 0x44, 0x41, 0x5f, 0x50, 0x52, 0x45, 0x43, 0x5f, 0x53, 0x51, 0x52, 0x54
        /*001b*/ 	.byte	0x00
.L_1:


//--------------------- .nv.constant0.triton_poi_fused__native_batch_norm_legit_no_training_add_19 --------------------------
	.section	.nv.constant0.triton_poi_fused__native_batch_norm_legit_no_training_add_19,"a",@progbits
	.sectionflags	@""
	.align	4
.nv.constant0.triton_poi_fused__native_batch_norm_legit_no_training_add_19:
	.zero		588
